//
// Generated by NVIDIA NVVM Compiler
//
// Compiler Build ID: CL-36424714
// Cuda compilation tools, release 13.0, V13.0.88
// Based on NVVM 20.0.0
//

.version 9.0
.target sm_100
.address_size 64

	// .globl	_Z11test_kernelP6short4PKS_

.visible .entry _Z11test_kernelP6short4PKS_(
	.param .u64 .ptr .align 1 _Z11test_kernelP6short4PKS__param_0,
	.param .u64 .ptr .align 1 _Z11test_kernelP6short4PKS__param_1
)
{
	.reg .b16 	%rs<5>;
	.reg .b64 	%rd<4>;

	ld.param.u64 	%rd2, [_Z11test_kernelP6short4PKS__param_0];
	ld.param.u64 	%rd1, [_Z11test_kernelP6short4PKS__param_1];
	cvta.to.global.u64 	%rd3, %rd2;
	// begin inline asm
	ld.cg.global.v4.s16 {%rs1, %rs2, %rs3, %rs4}, [%rd1+0];
	// end inline asm
	st.global.v4.u16 	[%rd3], {%rs1, %rs2, %rs3, %rs4};
	ret;

}
	// .globl	_Z11test_kernelP6short2PKS_
.visible .entry _Z11test_kernelP6short2PKS_(
	.param .u64 .ptr .align 1 _Z11test_kernelP6short2PKS__param_0,
	.param .u64 .ptr .align 1 _Z11test_kernelP6short2PKS__param_1
)
{
	.reg .b16 	%rs<3>;
	.reg .b32 	%r<2>;
	.reg .b64 	%rd<4>;

	ld.param.u64 	%rd2, [_Z11test_kernelP6short2PKS__param_0];
	ld.param.u64 	%rd1, [_Z11test_kernelP6short2PKS__param_1];
	cvta.to.global.u64 	%rd3, %rd2;
	// begin inline asm
	ld.cg.global.v2.s16 {%rs1, %rs2}, [%rd1+0];
	// end inline asm
	mov.b32 	%r1, {%rs1, %rs2};
	st.global.u32 	[%rd3], %r1;
	ret;

}
	// .globl	_Z20test_ld_flag_acquirePiS_
.visible .entry _Z20test_ld_flag_acquirePiS_(
	.param .u64 .ptr .align 1 _Z20test_ld_flag_acquirePiS__param_0,
	.param .u64 .ptr .align 1 _Z20test_ld_flag_acquirePiS__param_1
)
{
	.reg .b32 	%r<2>;
	.reg .b64 	%rd<4>;

	ld.param.u64 	%rd1, [_Z20test_ld_flag_acquirePiS__param_0];
	ld.param.u64 	%rd2, [_Z20test_ld_flag_acquirePiS__param_1];
	cvta.to.global.u64 	%rd3, %rd2;
	// begin inline asm
	ld.volatile.global.u32 %r1, [%rd1]; membar.gl;
	// end inline asm
	st.global.u32 	[%rd3], %r1;
	ret;

}


// ===== COMPILED SASS (sm_100) =====

	.target	sm_100

	.elftype	@"ET_EXEC"


//--------------------- .note.nv.tkinfo           --------------------------
	.section	.note.nv.tkinfo,"",@"SHT_NOTE"
	.sectionflags	@"SHF_NOTE_NV_TKINFO"
	.tkinfo
        /*0018*/ 	.word	0x00000002
        /*0030*/ 	.string	""
        /*0030*/ 	.string	"ptxas"
        /*0030*/ 	.string	"Cuda compilation tools, release 13.0, V13.0.88"
        /*0030*/ 	.string	"Build cuda_13.0.r13.0/compiler.36424714_0"
        /*0030*/ 	.string	"-arch sm_100 -m 64 "



//--------------------- .note.nv.cuinfo           --------------------------
	.section	.note.nv.cuinfo,"",@"SHT_NOTE"
	.sectionflags	@"SHF_NOTE_NV_CUINFO"
        /*0018*/ 	.short	0x0002
        /*001a*/ 	.short	0x0064
        /*001c*/ 	.short	0x0082
	.zero		2


//--------------------- .nv.info                  --------------------------
	.section	.nv.info,"",@"SHT_CUDA_INFO"
	.align	4


	//----- nvinfo : EIATTR_REGCOUNT
	.align		4
        /*0000*/ 	.byte	0x04, 0x2f
        /*0002*/ 	.short	(.L_1 - .L_0)
	.align		4
.L_0:
        /*0004*/ 	.word	index@(_Z11test_kernelP6short4PKS_)
        /*0008*/ 	.word	0x00000008


	//----- nvinfo : EIATTR_FRAME_SIZE
	.align		4
.L_1:
        /*000c*/ 	.byte	0x04, 0x11
        /*000e*/ 	.short	(.L_3 - .L_2)
	.align		4
.L_2:
        /*0010*/ 	.word	index@(_Z11test_kernelP6short4PKS_)
        /*0014*/ 	.word	0x00000000


	//----- nvinfo : EIATTR_REGCOUNT
	.align		4
.L_3:
        /*0018*/ 	.byte	0x04, 0x2f
        /*001a*/ 	.short	(.L_5 - .L_4)
	.align		4
.L_4:
        /*001c*/ 	.word	index@(_Z11test_kernelP6short2PKS_)
        /*0020*/ 	.word	0x00000008


	//----- nvinfo : EIATTR_FRAME_SIZE
	.align		4
.L_5:
        /*0024*/ 	.byte	0x04, 0x11
        /*0026*/ 	.short	(.L_7 - .L_6)
	.align		4
.L_6:
        /*0028*/ 	.word	index@(_Z11test_kernelP6short2PKS_)
        /*002c*/ 	.word	0x00000000


	//----- nvinfo : EIATTR_REGCOUNT
	.align		4
.L_7:
        /*0030*/ 	.byte	0x04, 0x2f
        /*0032*/ 	.short	(.L_9 - .L_8)
	.align		4
.L_8:
        /*0034*/ 	.word	index@(_Z20test_ld_flag_acquirePiS_)
        /*0038*/ 	.word	0x00000008


	//----- nvinfo : EIATTR_FRAME_SIZE
	.align		4
.L_9:
        /*003c*/ 	.byte	0x04, 0x11
        /*003e*/ 	.short	(.L_11 - .L_10)
	.align		4
.L_10:
        /*0040*/ 	.word	index@(_Z20test_ld_flag_acquirePiS_)
        /*0044*/ 	.word	0x00000000


	//----- nvinfo : EIATTR_MIN_STACK_SIZE
	.align		4
.L_11:
        /*0048*/ 	.byte	0x04, 0x12
        /*004a*/ 	.short	(.L_13 - .L_12)
	.align		4
.L_12:
        /*004c*/ 	.word	index@(_Z20test_ld_flag_acquirePiS_)
        /*0050*/ 	.word	0x00000000


	//----- nvinfo : EIATTR_MIN_STACK_SIZE
	.align		4
.L_13:
        /*0054*/ 	.byte	0x04, 0x12
        /*0056*/ 	.short	(.L_15 - .L_14)
	.align		4
.L_14:
        /*0058*/ 	.word	index@(_Z11test_kernelP6short2PKS_)
        /*005c*/ 	.word	0x00000000


	//----- nvinfo : EIATTR_MIN_STACK_SIZE
	.align		4
.L_15:
        /*0060*/ 	.byte	0x04, 0x12
        /*0062*/ 	.short	(.L_17 - .L_16)
	.align		4
.L_16:
        /*0064*/ 	.word	index@(_Z11test_kernelP6short4PKS_)
        /*0068*/ 	.word	0x00000000
.L_17:


//--------------------- .nv.compat                --------------------------
	.section	.nv.compat,"",@"SHT_CUDA_COMPAT_INFO"
	.align	4
        /*0000*/ 	.byte	0x02, 0x09, 0x00, 0x00, 0x02, 0x02, 0x01, 0x00, 0x02, 0x05, 0x05, 0x00, 0x03, 0x07, 0x01, 0x01
        /*0010*/ 	.byte	0x02, 0x03, 0x00, 0x00, 0x02, 0x06, 0x01, 0x00, 0x04, 0x0b, 0x08, 0x00, 0x09, 0x00, 0x00, 0x00
        /*0020*/ 	.byte	0x00, 0x00, 0x00, 0x00


//--------------------- .nv.info._Z20test_ld_flag_acquirePiS_ --------------------------
	.section	.nv.info._Z20test_ld_flag_acquirePiS_,"",@"SHT_CUDA_INFO"
	.sectionflags	@""
	.align	4


	//----- nvinfo : EIATTR_CUDA_API_VERSION
	.align		4
        /*0000*/ 	.byte	0x04, 0x37
        /*0002*/ 	.short	(.L_19 - .L_18)
.L_18:
        /*0004*/ 	.word	0x00000082


	//----- nvinfo : EIATTR_KPARAM_INFO
	.align		4
.L_19:
        /*0008*/ 	.byte	0x04, 0x17
        /*000a*/ 	.short	(.L_21 - .L_20)
.L_20:
        /*000c*/ 	.word	0x00000000
        /*0010*/ 	.short	0x0001
        /*0012*/ 	.short	0x0008
        /*0014*/ 	.byte	0x00, 0xf5, 0x21, 0x00


	//----- nvinfo : EIATTR_KPARAM_INFO
	.align		4
.L_21:
        /*0018*/ 	.byte	0x04, 0x17
        /*001a*/ 	.short	(.L_23 - .L_22)
.L_22:
        /*001c*/ 	.word	0x00000000
        /*0020*/ 	.short	0x0000
        /*0022*/ 	.short	0x0000
        /*0024*/ 	.byte	0x00, 0xf5, 0x21, 0x00


	//----- nvinfo : EIATTR_SPARSE_MMA_MASK
	.align		4
.L_23:
        /*0028*/ 	.byte	0x03, 0x50
        /*002a*/ 	.short	0x0000


	//----- nvinfo : EIATTR_MAXREG_COUNT
	.align		4
        /*002c*/ 	.byte	0x03, 0x1b
        /*002e*/ 	.short	0x00ff


	//----- nvinfo : EIATTR_MERCURY_ISA_VERSION
	.align		4
        /*0030*/ 	.byte	0x03, 0x5f
        /*0032*/ 	.short	0x0101


	//----- nvinfo : EIATTR_VRC_CTA_INIT_COUNT
	.align		4
        /*0034*/ 	.byte	0x02, 0x4a
	.zero		1
	.zero		1


	//----- nvinfo : EIATTR_EXIT_INSTR_OFFSETS
	.align		4
        /*0038*/ 	.byte	0x04, 0x1c
        /*003a*/ 	.short	(.L_25 - .L_24)


	//   ....[0]....
.L_24:
        /*003c*/ 	.word	0x000000a0


	//----- nvinfo : EIATTR_CBANK_PARAM_SIZE
	.align		4
.L_25:
        /*0040*/ 	.byte	0x03, 0x19
        /*0042*/ 	.short	0x0010


	//----- nvinfo : EIATTR_PARAM_CBANK
	.align		4
        /*0044*/ 	.byte	0x04, 0x0a
        /*0046*/ 	.short	(.L_27 - .L_26)
	.align		4
.L_26:
        /*0048*/ 	.word	index@(.nv.constant0._Z20test_ld_flag_acquirePiS_)
        /*004c*/ 	.short	0x0380
        /*004e*/ 	.short	0x0010


	//----- nvinfo : EIATTR_SW_WAR
	.align		4
.L_27:
        /*0050*/ 	.byte	0x04, 0x36
        /*0052*/ 	.short	(.L_29 - .L_28)
.L_28:
        /*0054*/ 	.word	0x00000008
.L_29:


//--------------------- .nv.info._Z11test_kernelP6short2PKS_ --------------------------
	.section	.nv.info._Z11test_kernelP6short2PKS_,"",@"SHT_CUDA_INFO"
	.sectionflags	@""
	.align	4


	//----- nvinfo : EIATTR_CUDA_API_VERSION
	.align		4
        /*0000*/ 	.byte	0x04, 0x37
        /*0002*/ 	.short	(.L_31 - .L_30)
.L_30:
        /*0004*/ 	.word	0x00000082


	//----- nvinfo : EIATTR_KPARAM_INFO
	.align		4
.L_31:
        /*0008*/ 	.byte	0x04, 0x17
        /*000a*/ 	.short	(.L_33 - .L_32)
.L_32:
        /*000c*/ 	.word	0x00000000
        /*0010*/ 	.short	0x0001
        /*0012*/ 	.short	0x0008
        /*0014*/ 	.byte	0x00, 0xf5, 0x21, 0x00


	//----- nvinfo : EIATTR_KPARAM_INFO
	.align		4
.L_33:
        /*0018*/ 	.byte	0x04, 0x17
        /*001a*/ 	.short	(.L_35 - .L_34)
.L_34:
        /*001c*/ 	.word	0x00000000
        /*0020*/ 	.short	0x0000
        /*0022*/ 	.short	0x0000
        /*0024*/ 	.byte	0x00, 0xf5, 0x21, 0x00


	//----- nvinfo : EIATTR_SPARSE_MMA_MASK
	.align		4
.L_35:
        /*0028*/ 	.byte	0x03, 0x50
        /*002a*/ 	.short	0x0000


	//----- nvinfo : EIATTR_MAXREG_COUNT
	.align		4
        /*002c*/ 	.byte	0x03, 0x1b
        /*002e*/ 	.short	0x00ff


	//----- nvinfo : EIATTR_MERCURY_ISA_VERSION
	.align		4
        /*0030*/ 	.byte	0x03, 0x5f
        /*0032*/ 	.short	0x0101


	//----- nvinfo : EIATTR_VRC_CTA_INIT_COUNT
	.align		4
        /*0034*/ 	.byte	0x02, 0x4a
	.zero		1
	.zero		1


	//----- nvinfo : EIATTR_EXIT_INSTR_OFFSETS
	.align		4
        /*0038*/ 	.byte	0x04, 0x1c
        /*003a*/ 	.short	(.L_37 - .L_36)


	//   ....[0]....
.L_36:
        /*003c*/ 	.word	0x00000060


	//----- nvinfo : EIATTR_CBANK_PARAM_SIZE
	.align		4
.L_37:
        /*0040*/ 	.byte	0x03, 0x19
        /*0042*/ 	.short	0x0010


	//----- nvinfo : EIATTR_PARAM_CBANK
	.align		4
        /*0044*/ 	.byte	0x04, 0x0a
        /*0046*/ 	.short	(.L_39 - .L_38)
	.align		4
.L_38:
        /*0048*/ 	.word	index@(.nv.constant0._Z11test_kernelP6short2PKS_)
        /*004c*/ 	.short	0x0380
        /*004e*/ 	.short	0x0010


	//----- nvinfo : EIATTR_SW_WAR
	.align		4
.L_39:
        /*0050*/ 	.byte	0x04, 0x36
        /*0052*/ 	.short	(.L_41 - .L_40)
.L_40:
        /*0054*/ 	.word	0x00000008
.L_41:


//--------------------- .nv.info._Z11test_kernelP6short4PKS_ --------------------------
	.section	.nv.info._Z11test_kernelP6short4PKS_,"",@"SHT_CUDA_INFO"
	.sectionflags	@""
	.align	4


	//----- nvinfo : EIATTR_CUDA_API_VERSION
	.align		4
        /*0000*/ 	.byte	0x04, 0x37
        /*0002*/ 	.short	(.L_43 - .L_42)
.L_42:
        /*0004*/ 	.word	0x00000082


	//----- nvinfo : EIATTR_KPARAM_INFO
	.align		4
.L_43:
        /*0008*/ 	.byte	0x04, 0x17
        /*000a*/ 	.short	(.L_45 - .L_44)
.L_44:
        /*000c*/ 	.word	0x00000000
        /*0010*/ 	.short	0x0001
        /*0012*/ 	.short	0x0008
        /*0014*/ 	.byte	0x00, 0xf5, 0x21, 0x00


	//----- nvinfo : EIATTR_KPARAM_INFO
	.align		4
.L_45:
        /*0018*/ 	.byte	0x04, 0x17
        /*001a*/ 	.short	(.L_47 - .L_46)
.L_46:
        /*001c*/ 	.word	0x00000000
        /*0020*/ 	.short	0x0000
        /*0022*/ 	.short	0x0000
        /*0024*/ 	.byte	0x00, 0xf5, 0x21, 0x00


	//----- nvinfo : EIATTR_SPARSE_MMA_MASK
	.align		4
.L_47:
        /*0028*/ 	.byte	0x03, 0x50
        /*002a*/ 	.short	0x0000


	//----- nvinfo : EIATTR_MAXREG_COUNT
	.align		4
        /*002c*/ 	.byte	0x03, 0x1b
        /*002e*/ 	.short	0x00ff


	//----- nvinfo : EIATTR_MERCURY_ISA_VERSION
	.align		4
        /*0030*/ 	.byte	0x03, 0x5f
        /*0032*/ 	.short	0x0101


	//----- nvinfo : EIATTR_VRC_CTA_INIT_COUNT
	.align		4
        /*0034*/ 	.byte	0x02, 0x4a
	.zero		1
	.zero		1


	//----- nvinfo : EIATTR_EXIT_INSTR_OFFSETS
	.align		4
        /*0038*/ 	.byte	0x04, 0x1c
        /*003a*/ 	.short	(.L_49 - .L_48)


	//   ....[0]....
.L_48:
        /*003c*/ 	.word	0x00000060


	//----- nvinfo : EIATTR_CBANK_PARAM_SIZE
	.align		4
.L_49:
        /*0040*/ 	.byte	0x03, 0x19
        /*0042*/ 	.short	0x0010


	//----- nvinfo : EIATTR_PARAM_CBANK
	.align		4
        /*0044*/ 	.byte	0x04, 0x0a
        /*0046*/ 	.short	(.L_51 - .L_50)
	.align		4
.L_50:
        /*0048*/ 	.word	index@(.nv.constant0._Z11test_kernelP6short4PKS_)
        /*004c*/ 	.short	0x0380
        /*004e*/ 	.short	0x0010


	//----- nvinfo : EIATTR_SW_WAR
	.align		4
.L_51:
        /*0050*/ 	.byte	0x04, 0x36
        /*0052*/ 	.short	(.L_53 - .L_52)
.L_52:
        /*0054*/ 	.word	0x00000008
.L_53:


//--------------------- .nv.callgraph             --------------------------
	.section	.nv.callgraph,"",@"SHT_CUDA_CALLGRAPH"
	.align	4
	.sectionentsize	8
	.align		4
        /*0000*/ 	.word	0x00000000
	.align		4
        /*0004*/ 	.word	0xffffffff
	.align		4
        /*0008*/ 	.word	0x00000000
	.align		4
        /*000c*/ 	.word	0xfffffffe
	.align		4
        /*0010*/ 	.word	0x00000000
	.align		4
        /*0014*/ 	.word	0xfffffffd
	.align		4
        /*0018*/ 	.word	0x00000000
	.align		4
        /*001c*/ 	.word	0xfffffffc


//--------------------- .text._Z20test_ld_flag_acquirePiS_ --------------------------
	.section	.text._Z20test_ld_flag_acquirePiS_,"ax",@progbits
	.align	128
        .global         _Z20test_ld_flag_acquirePiS_
        .type           _Z20test_ld_flag_acquirePiS_,@function
        .size           _Z20test_ld_flag_acquirePiS_,(.L_x_3 - _Z20test_ld_flag_acquirePiS_)
        .other          _Z20test_ld_flag_acquirePiS_,@"STO_CUDA_ENTRY STV_DEFAULT"
_Z20test_ld_flag_acquirePiS_:
.text._Z20test_ld_flag_acquirePiS_:
[----:B------:R-:W-:Y:S08]  /*0000*/  LDC R1, c[0x0][0x37c] ;  /* 0x0000df00ff017b82 */ /* 0x000ff00000000800 */
[----:B------:R-:W0:Y:S01]  /*0010*/  LDC.64 R2, c[0x0][0x380] ;  /* 0x0000e000ff027b82 */ /* 0x000e220000000a00 */
[----:B------:R-:W0:Y:S07]  /*0020*/  LDCU.64 UR4, c[0x0][0x358] ;  /* 0x00006b00ff0477ac */ /* 0x000e2e0008000a00 */
[----:B------:R-:W1:Y:S01]  /*0030*/  LDC.64 R4, c[0x0][0x388] ;  /* 0x0000e200ff047b82 */ /* 0x000e620000000a00 */
[----:B0-----:R-:W1:Y:S01]  /*0040*/  LDG.E.STRONG.SYS R3, desc[UR4][R2.64] ;  /* 0x0000000402037981 */ /* 0x001e62000c1f5900 */
[----:B------:R-:W-:Y:S06]  /*0050*/  MEMBAR.SC.GPU ;  /* 0x0000000000007992 */ /* 0x000fec0000002000 */
[----:B------:R-:W-:-:S00]  /*0060*/  ERRBAR ;  /* 0x00000000000079ab */ /* 0x000fc00000000000 */
[----:B------:R-:W-:Y:S06]  /*0070*/  CGAERRBAR ;  /* 0x00000000000075ab */ /* 0x000fec0000000000 */
[----:B------:R-:W-:Y:S04]  /*0080*/  CCTL.IVALL ;  /* 0x00000000ff00798f */ /* 0x000fe80002000000 */
[----:B-1----:R-:W-:Y:S01]  /*0090*/  STG.E desc[UR4][R4.64], R3 ;  /* 0x0000000304007986 */ /* 0x002fe2000c101904 */
[----:B------:R-:W-:Y:S05]  /*00a0*/  EXIT ;  /* 0x000000000000794d */ /* 0x000fea0003800000 */
.L_x_0:
[----:B------:R-:W-:-:S00]  /*00b0*/  BRA `(.L_x_0) ;  /* 0xfffffffc00fc7947 */ /* 0x000fc0000383ffff */
[----:B------:R-:W-:-:S00]  /*00c0*/  NOP ;  /* 0x0000000000007918 */ /* 0x000fc00000000000 */
        /* <DEDUP_REMOVED lines=11> */
.L_x_3:


//--------------------- .text._Z11test_kernelP6short2PKS_ --------------------------
	.section	.text._Z11test_kernelP6short2PKS_,"ax",@progbits
	.align	128
        .global         _Z11test_kernelP6short2PKS_
        .type           _Z11test_kernelP6short2PKS_,@function
        .size           _Z11test_kernelP6short2PKS_,(.L_x_4 - _Z11test_kernelP6short2PKS_)
        .other          _Z11test_kernelP6short2PKS_,@"STO_CUDA_ENTRY STV_DEFAULT"
_Z11test_kernelP6short2PKS_:
.text._Z11test_kernelP6short2PKS_:
[----:B------:R-:W-:Y:S08]  /*0000*/  LDC R1, c[0x0][0x37c] ;  /* 0x0000df00ff017b82 */ /* 0x000ff00000000800 */
[----:B------:R-:W0:Y:S01]  /*0010*/  LDC.64 R2, c[0x0][0x388] ;  /* 0x0000e200ff027b82 */ /* 0x000e220000000a00 */
[----:B------:R-:W0:Y:S02]  /*0020*/  LDCU.64 UR4, c[0x0][0x358] ;  /* 0x00006b00ff0477ac */ /* 0x000e240008000a00 */
[----:B0-----:R-:W2:Y:S05]  /*0030*/  LDG.E.STRONG.GPU R3, desc[UR4][R2.64] ;  /* 0x0000000402037981 */ /* 0x001eaa000c1ef900 */
[----:B------:R-:W2:Y:S02]  /*0040*/  LDC.64 R4, c[0x0][0x380] ;  /* 0x0000e000ff047b82 */ /* 0x000ea40000000a00 */
[----:B--2---:R-:W-:Y:S01]  /*0050*/  STG.E desc[UR4][R4.64], R3 ;  /* 0x0000000304007986 */ /* 0x004fe2000c101904 */
[----:B------:R-:W-:Y:S05]  /*0060*/  EXIT ;  /* 0x000000000000794d */ /* 0x000fea0003800000 */
.L_x_1:
        /* <DEDUP_REMOVED lines=9> */
.L_x_4:


//--------------------- .text._Z11test_kernelP6short4PKS_ --------------------------
	.section	.text._Z11test_kernelP6short4PKS_,"ax",@progbits
	.align	128
        .global         _Z11test_kernelP6short4PKS_
        .type           _Z11test_kernelP6short4PKS_,@function
        .size           _Z11test_kernelP6short4PKS_,(.L_x_5 - _Z11test_kernelP6short4PKS_)
        .other          _Z11test_kernelP6short4PKS_,@"STO_CUDA_ENTRY STV_DEFAULT"
_Z11test_kernelP6short4PKS_:
.text._Z11test_kernelP6short4PKS_:
[----:B------:R-:W-:Y:S08]  /*0000*/  LDC R1, c[0x0][0x37c] ;  /* 0x0000df00ff017b82 */ /* 0x000ff00000000800 */
[----:B------:R-:W0:Y:S01]  /*0010*/  LDC.64 R2, c[0x0][0x388] ;  /* 0x0000e200ff027b82 */ /* 0x000e220000000a00 */
[----:B------:R-:W0:Y:S02]  /*0020*/  LDCU.64 UR4, c[0x0][0x358] ;  /* 0x00006b00ff0477ac */ /* 0x000e240008000a00 */
[----:B0-----:R-:W2:Y:S05]  /*0030*/  LDG.E.64.STRONG.GPU R2, desc[UR4][R2.64] ;  /* 0x0000000402027981 */ /* 0x001eaa000c1efb00 */
[----:B------:R-:W2:Y:S02]  /*0040*/  LDC.64 R4, c[0x0][0x380] ;  /* 0x0000e000ff047b82 */ /* 0x000ea40000000a00 */
[----:B--2---:R-:W-:Y:S01]  /*0050*/  STG.E.64 desc[UR4][R4.64], R2 ;  /* 0x0000000204007986 */ /* 0x004fe2000c101b04 */
[----:B------:R-:W-:Y:S05]  /*0060*/  EXIT ;  /* 0x000000000000794d */ /* 0x000fea0003800000 */
.L_x_2:
        /* <DEDUP_REMOVED lines=9> */
.L_x_5:


//--------------------- .nv.shared.reserved.0     --------------------------
	.section	.nv.shared.reserved.0,"aw",@nobits
	.weak		__nv_reservedSMEM_offset_0_alias
	.size		__nv_reservedSMEM_offset_0_alias, 0, 64
	.other		__nv_reservedSMEM_offset_0_alias,@"STO_CUDA_RESERVED_SHARED STV_DEFAULT"
__nv_reservedSMEM_offset_0_alias:
	.zero		0
	.zero		64


//--------------------- .nv.constant0._Z20test_ld_flag_acquirePiS_ --------------------------
	.section	.nv.constant0._Z20test_ld_flag_acquirePiS_,"a",@progbits
	.sectionflags	@""
	.align	4
.nv.constant0._Z20test_ld_flag_acquirePiS_:
	.zero		912


//--------------------- .nv.constant0._Z11test_kernelP6short2PKS_ --------------------------
	.section	.nv.constant0._Z11test_kernelP6short2PKS_,"a",@progbits
	.sectionflags	@""
	.align	4
.nv.constant0._Z11test_kernelP6short2PKS_:
	.zero		912


//--------------------- .nv.constant0._Z11test_kernelP6short4PKS_ --------------------------
	.section	.nv.constant0._Z11test_kernelP6short4PKS_,"a",@progbits
	.sectionflags	@""
	.align	4
.nv.constant0._Z11test_kernelP6short4PKS_:
	.zero		912


//--------------------- SYMBOLS --------------------------

	.type		.nv.reservedSmem.offset0,@object
	.size		.nv.reservedSmem.offset0,0x4
